	.headerflags	@"EF_CUDA_TEXMODE_UNIFIED EF_CUDA_64BIT_ADDRESS EF_CUDA_ACCELERATORS EF_CUDA_SM90 EF_CUDA_VIRTUAL_SM(EF_CUDA_SM90)"
	.elftype	@"ET_EXEC"


//--------------------- .nv.info                  --------------------------
	.section	.nv.info,"",@"SHT_CUDA_INFO"
	.align	4


	//----- nvinfo : EIATTR_REGCOUNT
	.align		4
        /*0000*/ 	.byte	0x04, 0x2f
        /*0002*/ 	.short	(.L_1 - .L_0)
	.align		4
.L_0:
        /*0004*/ 	.word	index@(triton_poi_fused__to_copy_3)
        /*0008*/ 	.word	0x00000008


	//----- nvinfo : EIATTR_MIN_STACK_SIZE
	.align		4
.L_1:
        /*000c*/ 	.byte	0x04, 0x12
        /*000e*/ 	.short	(.L_3 - .L_2)
	.align		4
.L_2:
        /*0010*/ 	.word	index@(triton_poi_fused__to_copy_3)
        /*0014*/ 	.word	0x00000000


	//----- nvinfo : EIATTR_FRAME_SIZE
	.align		4
.L_3:
        /*0018*/ 	.byte	0x04, 0x11
        /*001a*/ 	.short	(.L_5 - .L_4)
	.align		4
.L_4:
        /*001c*/ 	.word	index@(triton_poi_fused__to_copy_3)
        /*0020*/ 	.word	0x00000000


	//----- nvinfo : EIATTR_MIN_STACK_SIZE
	.align		4
.L_5:
        /*0024*/ 	.byte	0x04, 0x12
        /*0026*/ 	.short	(.L_7 - .L_6)
	.align		4
.L_6:
        /*0028*/ 	.word	index@(triton_poi_fused__to_copy_3)
        /*002c*/ 	.word	0x00000000
.L_7:


//--------------------- .nv.info.triton_poi_fused__to_copy_3 --------------------------
	.section	.nv.info.triton_poi_fused__to_copy_3,"",@"SHT_CUDA_INFO"
	.sectionflags	@""
	.align	4


	//----- nvinfo : EIATTR_CUDA_API_VERSION
	.align		4
        /*0000*/ 	.byte	0x04, 0x37
        /*0002*/ 	.short	(.L_9 - .L_8)
.L_8:
        /*0004*/ 	.word	0x0000007c


	//----- nvinfo : EIATTR_KPARAM_INFO
	.align		4
.L_9:
        /*0008*/ 	.byte	0x04, 0x17
        /*000a*/ 	.short	(.L_11 - .L_10)
.L_10:
        /*000c*/ 	.word	0x00000000
        /*0010*/ 	.short	0x0001
        /*0012*/ 	.short	0x0008
        /*0014*/ 	.byte	0x00, 0xf0, 0x11, 0x00


	//----- nvinfo : EIATTR_KPARAM_INFO
	.align		4
.L_11:
        /*0018*/ 	.byte	0x04, 0x17
        /*001a*/ 	.short	(.L_13 - .L_12)
.L_12:
        /*001c*/ 	.word	0x00000000
        /*0020*/ 	.short	0x0000
        /*0022*/ 	.short	0x0000
        /*0024*/ 	.byte	0x00, 0xf4, 0x21, 0x00


	//----- nvinfo : EIATTR_SPARSE_MMA_MASK
	.align		4
.L_13:
        /*0028*/ 	.byte	0x03, 0x50
        /*002a*/ 	.short	0x0000


	//----- nvinfo : EIATTR_MAXREG_COUNT
	.align		4
        /*002c*/ 	.byte	0x03, 0x1b
        /*002e*/ 	.short	0x00ff


	//----- nvinfo : EIATTR_EXIT_INSTR_OFFSETS
	.align		4
        /*0030*/ 	.byte	0x04, 0x1c
        /*0032*/ 	.short	(.L_15 - .L_14)


	//   ....[0]....
.L_14:
        /*0034*/ 	.word	0x00000090


	//   ....[1]....
        /*0038*/ 	.word	0x000000c0


	//----- nvinfo : EIATTR_REQNTID
	.align		4
.L_15:
        /*003c*/ 	.byte	0x04, 0x10
        /*003e*/ 	.short	(.L_17 - .L_16)
.L_16:
        /*0040*/ 	.word	0x00000020
        /*0044*/ 	.word	0x00000001
        /*0048*/ 	.word	0x00000001


	//----- nvinfo : EIATTR_CBANK_PARAM_SIZE
	.align		4
.L_17:
        /*004c*/ 	.byte	0x03, 0x19
        /*004e*/ 	.short	0x000c


	//----- nvinfo : EIATTR_PARAM_CBANK
	.align		4
        /*0050*/ 	.byte	0x04, 0x0a
        /*0052*/ 	.short	(.L_19 - .L_18)
	.align		4
.L_18:
        /*0054*/ 	.word	index@(.nv.constant0.triton_poi_fused__to_copy_3)
        /*0058*/ 	.short	0x0210
        /*005a*/ 	.short	0x000c


	//----- nvinfo : EIATTR_SW_WAR
	.align		4
.L_19:
        /*005c*/ 	.byte	0x04, 0x36
        /*005e*/ 	.short	(.L_21 - .L_20)
.L_20:
        /*0060*/ 	.word	0x00000008
.L_21:


//--------------------- .nv.callgraph             --------------------------
	.section	.nv.callgraph,"",@"SHT_CUDA_CALLGRAPH"
	.align	4
	.sectionentsize	8
	.align		4
        /*0000*/ 	.word	0x00000000
	.align		4
        /*0004*/ 	.word	0xffffffff
	.align		4
        /*0008*/ 	.word	0x00000000
	.align		4
        /*000c*/ 	.word	0xfffffffe
	.align		4
        /*0010*/ 	.word	0x00000000
	.align		4
        /*0014*/ 	.word	0xfffffffd
	.align		4
        /*0018*/ 	.word	0x00000000
	.align		4
        /*001c*/ 	.word	0xfffffffc


//--------------------- .text.triton_poi_fused__to_copy_3 --------------------------
	.section	.text.triton_poi_fused__to_copy_3,"ax",@progbits
	.align	128
        .global         triton_poi_fused__to_copy_3
        .type           triton_poi_fused__to_copy_3,@function
        .size           triton_poi_fused__to_copy_3,(.L_x_1 - triton_poi_fused__to_copy_3)
        .other          triton_poi_fused__to_copy_3,@"STO_CUDA_ENTRY STV_DEFAULT"
triton_poi_fused__to_copy_3:
.text.triton_poi_fused__to_copy_3:
[----:B------:R-:W0:Y:S02]  /*0000*/  LDC R1, c[0x0][0x28] ;  /* 0x00000a00ff017b82 */ /* 0x000e240000000800 */
[----:B------:R-:W1:Y:S01]  /*0010*/  S2R R4, SR_TID.X ;  /* 0x0000000000047919 */ /* 0x000e620000002100 */
[----:B------:R-:W2:Y:S01]  /*0020*/  LDC.64 R2, c[0x0][0x210] ;  /* 0x00008400ff027b82 */ /* 0x000ea20000000a00 */
[----:B------:R-:W3:Y:S01]  /*0030*/  S2R R5, SR_CTAID.X ;  /* 0x0000000000057919 */ /* 0x000ee20000002500 */
[C---:B-1----:R-:W-:Y:S02]  /*0040*/  LOP3.LUT R0, R4.reuse, 0x3, RZ, 0xc0, !PT ;  /* 0x0000000304007812 */ /* 0x042fe400078ec0ff */
[----:B------:R-:W-:-:S03]  /*0050*/  LOP3.LUT P0, RZ, R4, 0x1c, RZ, 0xc0, !PT ;  /* 0x0000001c04ff7812 */ /* 0x000fc6000780c0ff */
[----:B---3--:R-:W-:-:S04]  /*0060*/  IMAD R5, R5, 0x4, R0 ;  /* 0x0000000405057824 */ /* 0x008fc800078e0200 */
[C---:B--2---:R-:W-:Y:S01]  /*0070*/  IMAD.WIDE R2, R5.reuse, 0x8, R2 ;  /* 0x0000000805027825 */ /* 0x044fe200078e0202 */
[----:B------:R-:W-:-:S13]  /*0080*/  ISETP.LT.AND P0, PT, R5, 0x4, !P0 ;  /* 0x000000040500780c */ /* 0x000fda0004701270 */
[----:B------:R-:W-:Y:S05]  /*0090*/  @!P0 EXIT ;  /* 0x000000000000894d */ /* 0x000fea0003800000 */
[----:B------:R-:W-:Y:S02]  /*00a0*/  ULDC.64 UR4, c[0x0][0x208] ;  /* 0x0000820000047ab9 */ /* 0x000fe40000000a00 */
[----:B------:R-:W-:Y:S01]  /*00b0*/  STG.E.64 desc[UR4][R2.64], RZ ;  /* 0x000000ff02007986 */ /* 0x000fe2000c101b04 */
[----:B------:R-:W-:Y:S05]  /*00c0*/  EXIT ;  /* 0x000000000000794d */ /* 0x000fea0003800000 */
.L_x_0:
[----:B------:R-:W-:-:S00]  /*00d0*/  BRA `(.L_x_0) ;  /* 0xfffffffc00fc7947 */ /* 0x000fc0000383ffff */
[----:B------:R-:W-:-:S00]  /*00e0*/  NOP ;  /* 0x0000000000007918 */ /* 0x000fc00000000000 */
        /* <DEDUP_REMOVED lines=9> */
.L_x_1:


//--------------------- .nv.constant0.triton_poi_fused__to_copy_3 --------------------------
	.section	.nv.constant0.triton_poi_fused__to_copy_3,"a",@progbits
	.sectionflags	@""
	.align	4
.nv.constant0.triton_poi_fused__to_copy_3:
	.zero		540
